//
// Generated by NVIDIA NVVM Compiler
//
// Compiler Build ID: CL-36424714
// Cuda compilation tools, release 13.0, V13.0.88
// Based on NVVM 20.0.0
//

.version 9.0
.target sm_100
.address_size 64

	// .globl	_Z12fibonacciGPUiPy

.visible .entry _Z12fibonacciGPUiPy(
	.param .u32 _Z12fibonacciGPUiPy_param_0,
	.param .u64 .ptr .align 1 _Z12fibonacciGPUiPy_param_1
)
{
	.reg .pred 	%p<11>;
	.reg .b32 	%r<26>;
	.reg .b64 	%rd<48>;

	ld.param.u32 	%r12, [_Z12fibonacciGPUiPy_param_0];
	ld.param.u64 	%rd2, [_Z12fibonacciGPUiPy_param_1];
	cvta.to.global.u64 	%rd1, %rd2;
	mov.u32 	%r13, %tid.x;
	setp.ne.s32 	%p1, %r13, 0;
	@%p1 bra 	$L__BB0_13;
	mov.b64 	%rd3, 0;
	st.global.u64 	[%rd1], %rd3;
	mov.b64 	%rd4, 1;
	st.global.u64 	[%rd1+8], %rd4;
	setp.lt.s32 	%p2, %r12, 2;
	@%p2 bra 	$L__BB0_13;
	add.s32 	%r1, %r12, -1;
	add.s32 	%r15, %r12, -2;
	and.b32  	%r2, %r1, 7;
	setp.lt.u32 	%p3, %r15, 7;
	mov.b32 	%r23, 2;
	@%p3 bra 	$L__BB0_5;
	and.b32  	%r3, %r1, -8;
	mov.b32 	%r23, 2;
$L__BB0_4:
	.pragma "nounroll";
	mul.wide.s32 	%rd5, %r23, 8;
	add.s64 	%rd6, %rd1, %rd5;
	ld.global.u64 	%rd7, [%rd6+-8];
	ld.global.u64 	%rd8, [%rd6+-16];
	add.s64 	%rd9, %rd8, %rd7;
	mul.wide.u32 	%rd10, %r23, 8;
	add.s64 	%rd11, %rd1, %rd10;
	st.global.u64 	[%rd11], %rd9;
	add.s64 	%rd12, %rd9, %rd7;
	st.global.u64 	[%rd11+8], %rd12;
	add.s64 	%rd13, %rd9, %rd12;
	st.global.u64 	[%rd11+16], %rd13;
	add.s64 	%rd14, %rd13, %rd12;
	st.global.u64 	[%rd11+24], %rd14;
	add.s64 	%rd15, %rd14, %rd13;
	st.global.u64 	[%rd11+32], %rd15;
	add.s64 	%rd16, %rd15, %rd14;
	st.global.u64 	[%rd11+40], %rd16;
	add.s32 	%r17, %r23, 6;
	add.s64 	%rd17, %rd16, %rd15;
	mul.wide.u32 	%rd18, %r17, 8;
	add.s64 	%rd19, %rd1, %rd18;
	st.global.u64 	[%rd19], %rd17;
	add.s64 	%rd20, %rd17, %rd16;
	st.global.u64 	[%rd11+56], %rd20;
	add.s32 	%r23, %r23, 8;
	setp.ne.s32 	%p4, %r17, %r3;
	@%p4 bra 	$L__BB0_4;
$L__BB0_5:
	setp.eq.s32 	%p5, %r2, 0;
	@%p5 bra 	$L__BB0_13;
	and.b32  	%r7, %r1, 3;
	setp.lt.u32 	%p6, %r2, 4;
	@%p6 bra 	$L__BB0_8;
	add.s32 	%r18, %r23, -1;
	mul.wide.s32 	%rd21, %r18, 8;
	add.s64 	%rd22, %rd1, %rd21;
	ld.global.u64 	%rd23, [%rd22];
	ld.global.u64 	%rd24, [%rd22+-8];
	add.s64 	%rd25, %rd24, %rd23;
	mul.wide.u32 	%rd26, %r23, 8;
	add.s64 	%rd27, %rd1, %rd26;
	st.global.u64 	[%rd27], %rd25;
	add.s64 	%rd28, %rd25, %rd23;
	st.global.u64 	[%rd27+8], %rd28;
	add.s32 	%r19, %r23, 2;
	add.s64 	%rd29, %rd28, %rd25;
	mul.wide.u32 	%rd30, %r19, 8;
	add.s64 	%rd31, %rd1, %rd30;
	st.global.u64 	[%rd31], %rd29;
	add.s64 	%rd32, %rd29, %rd28;
	st.global.u64 	[%rd27+24], %rd32;
	add.s32 	%r23, %r23, 4;
$L__BB0_8:
	setp.eq.s32 	%p7, %r7, 0;
	@%p7 bra 	$L__BB0_13;
	setp.eq.s32 	%p8, %r7, 1;
	@%p8 bra 	$L__BB0_11;
	add.s32 	%r20, %r23, -1;
	mul.wide.s32 	%rd33, %r20, 8;
	add.s64 	%rd34, %rd1, %rd33;
	ld.global.u64 	%rd35, [%rd34];
	ld.global.u64 	%rd36, [%rd34+-8];
	add.s64 	%rd37, %rd36, %rd35;
	mul.wide.u32 	%rd38, %r23, 8;
	add.s64 	%rd39, %rd1, %rd38;
	st.global.u64 	[%rd39], %rd37;
	add.s64 	%rd40, %rd37, %rd35;
	st.global.u64 	[%rd39+8], %rd40;
	add.s32 	%r23, %r23, 2;
$L__BB0_11:
	and.b32  	%r21, %r1, 1;
	setp.eq.b32 	%p9, %r21, 1;
	not.pred 	%p10, %p9;
	@%p10 bra 	$L__BB0_13;
	mul.wide.s32 	%rd41, %r23, 8;
	add.s64 	%rd42, %rd1, %rd41;
	ld.global.u64 	%rd43, [%rd42+-8];
	ld.global.u64 	%rd44, [%rd42+-16];
	add.s64 	%rd45, %rd44, %rd43;
	mul.wide.u32 	%rd46, %r23, 8;
	add.s64 	%rd47, %rd1, %rd46;
	st.global.u64 	[%rd47], %rd45;
$L__BB0_13:
	ret;

}


// ===== COMPILED SASS (sm_100) =====

	.target	sm_100

	.elftype	@"ET_EXEC"


//--------------------- .note.nv.tkinfo           --------------------------
	.section	.note.nv.tkinfo,"",@"SHT_NOTE"
	.sectionflags	@"SHF_NOTE_NV_TKINFO"
	.tkinfo
        /*0018*/ 	.word	0x00000002
        /*0030*/ 	.string	""
        /*0030*/ 	.string	"ptxas"
        /*0030*/ 	.string	"Cuda compilation tools, release 13.0, V13.0.88"
        /*0030*/ 	.string	"Build cuda_13.0.r13.0/compiler.36424714_0"
        /*0030*/ 	.string	"-arch sm_100 -m 64 "



//--------------------- .note.nv.cuinfo           --------------------------
	.section	.note.nv.cuinfo,"",@"SHT_NOTE"
	.sectionflags	@"SHF_NOTE_NV_CUINFO"
        /*0018*/ 	.short	0x0002
        /*001a*/ 	.short	0x0064
        /*001c*/ 	.short	0x0082
	.zero		2


//--------------------- .nv.info                  --------------------------
	.section	.nv.info,"",@"SHT_CUDA_INFO"
	.align	4


	//----- nvinfo : EIATTR_REGCOUNT
	.align		4
        /*0000*/ 	.byte	0x04, 0x2f
        /*0002*/ 	.short	(.L_1 - .L_0)
	.align		4
.L_0:
        /*0004*/ 	.word	index@(_Z12fibonacciGPUiPy)
        /*0008*/ 	.word	0x0000001c


	//----- nvinfo : EIATTR_FRAME_SIZE
	.align		4
.L_1:
        /*000c*/ 	.byte	0x04, 0x11
        /*000e*/ 	.short	(.L_3 - .L_2)
	.align		4
.L_2:
        /*0010*/ 	.word	index@(_Z12fibonacciGPUiPy)
        /*0014*/ 	.word	0x00000000


	//----- nvinfo : EIATTR_MIN_STACK_SIZE
	.align		4
.L_3:
        /*0018*/ 	.byte	0x04, 0x12
        /*001a*/ 	.short	(.L_5 - .L_4)
	.align		4
.L_4:
        /*001c*/ 	.word	index@(_Z12fibonacciGPUiPy)
        /*0020*/ 	.word	0x00000000
.L_5:


//--------------------- .nv.compat                --------------------------
	.section	.nv.compat,"",@"SHT_CUDA_COMPAT_INFO"
	.align	4
        /*0000*/ 	.byte	0x02, 0x09, 0x00, 0x00, 0x02, 0x02, 0x01, 0x00, 0x02, 0x05, 0x05, 0x00, 0x03, 0x07, 0x01, 0x01
        /*0010*/ 	.byte	0x02, 0x03, 0x00, 0x00, 0x02, 0x06, 0x01, 0x00, 0x04, 0x0b, 0x08, 0x00, 0x09, 0x00, 0x00, 0x00
        /*0020*/ 	.byte	0x00, 0x00, 0x00, 0x00


//--------------------- .nv.info._Z12fibonacciGPUiPy --------------------------
	.section	.nv.info._Z12fibonacciGPUiPy,"",@"SHT_CUDA_INFO"
	.sectionflags	@""
	.align	4


	//----- nvinfo : EIATTR_CUDA_API_VERSION
	.align		4
        /*0000*/ 	.byte	0x04, 0x37
        /*0002*/ 	.short	(.L_7 - .L_6)
.L_6:
        /*0004*/ 	.word	0x00000082


	//----- nvinfo : EIATTR_KPARAM_INFO
	.align		4
.L_7:
        /*0008*/ 	.byte	0x04, 0x17
        /*000a*/ 	.short	(.L_9 - .L_8)
.L_8:
        /*000c*/ 	.word	0x00000000
        /*0010*/ 	.short	0x0001
        /*0012*/ 	.short	0x0008
        /*0014*/ 	.byte	0x00, 0xf5, 0x21, 0x00


	//----- nvinfo : EIATTR_KPARAM_INFO
	.align		4
.L_9:
        /*0018*/ 	.byte	0x04, 0x17
        /*001a*/ 	.short	(.L_11 - .L_10)
.L_10:
        /*001c*/ 	.word	0x00000000
        /*0020*/ 	.short	0x0000
        /*0022*/ 	.short	0x0000
        /*0024*/ 	.byte	0x00, 0xf0, 0x11, 0x00


	//----- nvinfo : EIATTR_SPARSE_MMA_MASK
	.align		4
.L_11:
        /*0028*/ 	.byte	0x03, 0x50
        /*002a*/ 	.short	0x0000


	//----- nvinfo : EIATTR_MAXREG_COUNT
	.align		4
        /*002c*/ 	.byte	0x03, 0x1b
        /*002e*/ 	.short	0x00ff


	//----- nvinfo : EIATTR_MERCURY_ISA_VERSION
	.align		4
        /*0030*/ 	.byte	0x03, 0x5f
        /*0032*/ 	.short	0x0101


	//----- nvinfo : EIATTR_VRC_CTA_INIT_COUNT
	.align		4
        /*0034*/ 	.byte	0x02, 0x4a
	.zero		1
	.zero		1


	//----- nvinfo : EIATTR_EXIT_INSTR_OFFSETS
	.align		4
        /*0038*/ 	.byte	0x04, 0x1c
        /*003a*/ 	.short	(.L_13 - .L_12)


	//   ....[0]....
.L_12:
        /*003c*/ 	.word	0x00000030


	//   ....[1]....
        /*0040*/ 	.word	0x000000c0


	//   ....[2]....
        /*0044*/ 	.word	0x00000380


	//   ....[3]....
        /*0048*/ 	.word	0x00000520


	//   ....[4]....
        /*004c*/ 	.word	0x00000640


	//   ....[5]....
        /*0050*/ 	.word	0x000006d0


	//----- nvinfo : EIATTR_CBANK_PARAM_SIZE
	.align		4
.L_13:
        /*0054*/ 	.byte	0x03, 0x19
        /*0056*/ 	.short	0x0010


	//----- nvinfo : EIATTR_PARAM_CBANK
	.align		4
        /*0058*/ 	.byte	0x04, 0x0a
        /*005a*/ 	.short	(.L_15 - .L_14)
	.align		4
.L_14:
        /*005c*/ 	.word	index@(.nv.constant0._Z12fibonacciGPUiPy)
        /*0060*/ 	.short	0x0380
        /*0062*/ 	.short	0x0010


	//----- nvinfo : EIATTR_SW_WAR
	.align		4
.L_15:
        /*0064*/ 	.byte	0x04, 0x36
        /*0066*/ 	.short	(.L_17 - .L_16)
.L_16:
        /*0068*/ 	.word	0x00000008
.L_17:


//--------------------- .nv.callgraph             --------------------------
	.section	.nv.callgraph,"",@"SHT_CUDA_CALLGRAPH"
	.align	4
	.sectionentsize	8
	.align		4
        /*0000*/ 	.word	0x00000000
	.align		4
        /*0004*/ 	.word	0xffffffff
	.align		4
        /*0008*/ 	.word	0x00000000
	.align		4
        /*000c*/ 	.word	0xfffffffe
	.align		4
        /*0010*/ 	.word	0x00000000
	.align		4
        /*0014*/ 	.word	0xfffffffd
	.align		4
        /*0018*/ 	.word	0x00000000
	.align		4
        /*001c*/ 	.word	0xfffffffc


//--------------------- .text._Z12fibonacciGPUiPy --------------------------
	.section	.text._Z12fibonacciGPUiPy,"ax",@progbits
	.align	128
        .global         _Z12fibonacciGPUiPy
        .type           _Z12fibonacciGPUiPy,@function
        .size           _Z12fibonacciGPUiPy,(.L_x_5 - _Z12fibonacciGPUiPy)
        .other          _Z12fibonacciGPUiPy,@"STO_CUDA_ENTRY STV_DEFAULT"
_Z12fibonacciGPUiPy:
.text._Z12fibonacciGPUiPy:
[----:B------:R-:W-:Y:S01]  /*0000*/  LDC R1, c[0x0][0x37c] ;  /* 0x0000df00ff017b82 */ /* 0x000fe20000000800 */
[----:B------:R-:W0:Y:S02]  /*0010*/  S2R R0, SR_TID.X ;  /* 0x0000000000007919 */ /* 0x000e240000002100 */
[----:B0-----:R-:W-:-:S13]  /*0020*/  ISETP.NE.AND P0, PT, R0, RZ, PT ;  /* 0x000000ff0000720c */ /* 0x001fda0003f05270 */
[----:B------:R-:W-:Y:S05]  /*0030*/  @P0 EXIT ;  /* 0x000000000000094d */ /* 0x000fea0003800000 */
[----:B------:R-:W0:Y:S01]  /*0040*/  LDC R0, c[0x0][0x380] ;  /* 0x0000e000ff007b82 */ /* 0x000e220000000800 */
[----:B------:R-:W1:Y:S01]  /*0050*/  LDCU.64 UR4, c[0x0][0x358] ;  /* 0x00006b00ff0477ac */ /* 0x000e620008000a00 */
[----:B------:R-:W-:Y:S02]  /*0060*/  IMAD.MOV.U32 R4, RZ, RZ, 0x1 ;  /* 0x00000001ff047424 */ /* 0x000fe400078e00ff */
[----:B------:R-:W-:-:S04]  /*0070*/  IMAD.MOV.U32 R5, RZ, RZ, 0x0 ;  /* 0x00000000ff057424 */ /* 0x000fc800078e00ff */
[----:B------:R-:W1:Y:S01]  /*0080*/  LDC.64 R2, c[0x0][0x388] ;  /* 0x0000e200ff027b82 */ /* 0x000e620000000a00 */
[----:B0-----:R-:W-:Y:S01]  /*0090*/  ISETP.GE.AND P0, PT, R0, 0x2, PT ;  /* 0x000000020000780c */ /* 0x001fe20003f06270 */
[----:B-1----:R0:W-:Y:S04]  /*00a0*/  STG.E.64 desc[UR4][R2.64+0x8], R4 ;  /* 0x0000080402007986 */ /* 0x0021e8000c101b04 */
[----:B------:R0:W-:Y:S08]  /*00b0*/  STG.E.64 desc[UR4][R2.64], RZ ;  /* 0x000000ff02007986 */ /* 0x0001f0000c101b04 */
[----:B------:R-:W-:Y:S05]  /*00c0*/  @!P0 EXIT ;  /* 0x000000000000894d */ /* 0x000fea0003800000 */
[C---:B0-----:R-:W-:Y:S02]  /*00d0*/  VIADD R2, R0.reuse, 0xffffffff ;  /* 0xffffffff00027836 */ /* 0x041fe40000000000 */
[----:B------:R-:W-:-:S03]  /*00e0*/  VIADD R0, R0, 0xfffffffe ;  /* 0xfffffffe00007836 */ /* 0x000fc60000000000 */
[----:B------:R-:W-:Y:S02]  /*00f0*/  LOP3.LUT R20, R2, 0x7, RZ, 0xc0, !PT ;  /* 0x0000000702147812 */ /* 0x000fe400078ec0ff */
[----:B------:R-:W-:Y:S01]  /*0100*/  ISETP.GE.U32.AND P1, PT, R0, 0x7, PT ;  /* 0x000000070000780c */ /* 0x000fe20003f26070 */
[----:B------:R-:W-:Y:S01]  /*0110*/  HFMA2 R0, -RZ, RZ, 0, 1.1920928955078125e-07 ;  /* 0x00000002ff007431 */ /* 0x000fe200000001ff */
[----:B------:R-:W-:-:S11]  /*0120*/  ISETP.NE.AND P0, PT, R20, RZ, PT ;  /* 0x000000ff1400720c */ /* 0x000fd60003f05270 */
[----:B------:R-:W-:Y:S05]  /*0130*/  @!P1 BRA `(.L_x_0) ;  /* 0x0000000000909947 */ /* 0x000fea0003800000 */
[----:B------:R-:W0:Y:S01]  /*0140*/  LDC.64 R4, c[0x0][0x388] ;  /* 0x0000e200ff047b82 */ /* 0x000e220000000a00 */
[----:B------:R-:W-:Y:S01]  /*0150*/  LOP3.LUT R3, R2, 0xfffffff8, RZ, 0xc0, !PT ;  /* 0xfffffff802037812 */ /* 0x000fe200078ec0ff */
[----:B------:R-:W-:-:S07]  /*0160*/  IMAD.MOV.U32 R0, RZ, RZ, 0x2 ;  /* 0x00000002ff007424 */ /* 0x000fce00078e00ff */
.L_x_1:
[----:B01----:R-:W-:-:S05]  /*0170*/  IMAD.WIDE R10, R0, 0x8, R4 ;  /* 0x00000008000a7825 */ /* 0x003fca00078e0204 */
[----:B------:R-:W2:Y:S04]  /*0180*/  LDG.E.64 R6, desc[UR4][R10.64+-0x8] ;  /* 0xfffff8040a067981 */ /* 0x000ea8000c1e1b00 */
[----:B------:R-:W2:Y:S01]  /*0190*/  LDG.E.64 R8, desc[UR4][R10.64+-0x10] ;  /* 0xfffff0040a087981 */ /* 0x000ea2000c1e1b00 */
[----:B------:R-:W-:Y:S01]  /*01a0*/  VIADD R21, R0, 0x6 ;  /* 0x0000000600157836 */ /* 0x000fe20000000000 */
[----:B--2---:R-:W-:-:S05]  /*01b0*/  IADD3 R12, P1, PT, R6, R8, RZ ;  /* 0x00000008060c7210 */ /* 0x004fca0007f3e0ff */
[----:B------:R-:W-:Y:S01]  /*01c0*/  IMAD.X R13, R7, 0x1, R9, P1 ;  /* 0x00000001070d7824 */ /* 0x000fe200008e0609 */
[----:B------:R-:W-:-:S05]  /*01d0*/  IADD3 R14, P1, PT, R6, R12, RZ ;  /* 0x0000000c060e7210 */ /* 0x000fca0007f3e0ff */
[----:B------:R-:W-:Y:S01]  /*01e0*/  IMAD.X R15, R7, 0x1, R13, P1 ;  /* 0x00000001070f7824 */ /* 0x000fe200008e060d */
[----:B------:R-:W-:Y:S01]  /*01f0*/  IADD3 R16, P1, PT, R14, R12, RZ ;  /* 0x0000000c0e107210 */ /* 0x000fe20007f3e0ff */
[----:B------:R-:W-:-:S04]  /*0200*/  IMAD.WIDE.U32 R6, R0, 0x8, R4 ;  /* 0x0000000800067825 */ /* 0x000fc800078e0004 */
[----:B------:R-:W-:Y:S01]  /*0210*/  IMAD.X R17, R15, 0x1, R13, P1 ;  /* 0x000000010f117824 */ /* 0x000fe200008e060d */
[----:B------:R-:W-:Y:S01]  /*0220*/  IADD3 R18, P1, PT, R16, R14, RZ ;  /* 0x0000000e10127210 */ /* 0x000fe20007f3e0ff */
[----:B------:R0:W-:Y:S01]  /*0230*/  STG.E.64 desc[UR4][R6.64], R12 ;  /* 0x0000000c06007986 */ /* 0x0001e2000c101b04 */
[----:B------:R-:W-:Y:S02]  /*0240*/  VIADD R0, R0, 0x8 ;  /* 0x0000000800007836 */ /* 0x000fe40000000000 */
[----:B------:R-:W-:Y:S01]  /*0250*/  IADD3.X R19, PT, PT, R17, R15, RZ, P1, !PT ;  /* 0x0000000f11137210 */ /* 0x000fe20000ffe4ff */
[----:B------:R1:W-:Y:S01]  /*0260*/  STG.E.64 desc[UR4][R6.64+0x8], R14 ;  /* 0x0000080e06007986 */ /* 0x0003e2000c101b04 */
[----:B------:R-:W-:-:S03]  /*0270*/  IADD3 R8, P1, PT, R18, R16, RZ ;  /* 0x0000001012087210 */ /* 0x000fc60007f3e0ff */
[----:B------:R1:W-:Y:S02]  /*0280*/  STG.E.64 desc[UR4][R6.64+0x10], R16 ;  /* 0x0000101006007986 */ /* 0x0003e4000c101b04 */
[----:B------:R-:W-:Y:S01]  /*0290*/  IMAD.X R9, R19, 0x1, R17, P1 ;  /* 0x0000000113097824 */ /* 0x000fe200008e0611 */
[----:B------:R-:W-:Y:S01]  /*02a0*/  IADD3 R10, P1, PT, R8, R18, RZ ;  /* 0x00000012080a7210 */ /* 0x000fe20007f3e0ff */
[----:B------:R1:W-:Y:S01]  /*02b0*/  STG.E.64 desc[UR4][R6.64+0x18], R18 ;  /* 0x0000181206007986 */ /* 0x0003e2000c101b04 */
[----:B0-----:R-:W-:-:S03]  /*02c0*/  IMAD.WIDE.U32 R12, R21, 0x8, R4 ;  /* 0x00000008150c7825 */ /* 0x001fc600078e0004 */
[----:B------:R1:W-:Y:S01]  /*02d0*/  STG.E.64 desc[UR4][R6.64+0x20], R8 ;  /* 0x0000200806007986 */ /* 0x0003e2000c101b04 */
[----:B------:R-:W-:Y:S01]  /*02e0*/  IMAD.X R11, R9, 0x1, R19, P1 ;  /* 0x00000001090b7824 */ /* 0x000fe200008e0613 */
[----:B------:R-:W-:-:S04]  /*02f0*/  IADD3 R22, P1, PT, R10, R8, RZ ;  /* 0x000000080a167210 */ /* 0x000fc80007f3e0ff */
[----:B------:R-:W-:Y:S01]  /*0300*/  IADD3.X R23, PT, PT, R11, R9, RZ, P1, !PT ;  /* 0x000000090b177210 */ /* 0x000fe20000ffe4ff */
[----:B------:R1:W-:Y:S01]  /*0310*/  STG.E.64 desc[UR4][R6.64+0x28], R10 ;  /* 0x0000280a06007986 */ /* 0x0003e2000c101b04 */
[----:B------:R-:W-:-:S03]  /*0320*/  IADD3 R24, P1, PT, R22, R10, RZ ;  /* 0x0000000a16187210 */ /* 0x000fc60007f3e0ff */
[----:B------:R1:W-:Y:S02]  /*0330*/  STG.E.64 desc[UR4][R12.64], R22 ;  /* 0x000000160c007986 */ /* 0x0003e4000c101b04 */
[----:B------:R-:W-:Y:S01]  /*0340*/  IMAD.X R25, R23, 0x1, R11, P1 ;  /* 0x0000000117197824 */ /* 0x000fe200008e060b */
[----:B------:R-:W-:-:S04]  /*0350*/  ISETP.NE.AND P1, PT, R21, R3, PT ;  /* 0x000000031500720c */ /* 0x000fc80003f25270 */
[----:B------:R1:W-:Y:S09]  /*0360*/  STG.E.64 desc[UR4][R6.64+0x38], R24 ;  /* 0x0000381806007986 */ /* 0x0003f2000c101b04 */
[----:B------:R-:W-:Y:S05]  /*0370*/  @P1 BRA `(.L_x_1) ;  /* 0xfffffffc007c1947 */ /* 0x000fea000383ffff */
.L_x_0:
[----:B------:R-:W-:Y:S05]  /*0380*/  @!P0 EXIT ;  /* 0x000000000000894d */ /* 0x000fea0003800000 */
[----:B------:R-:W-:Y:S02]  /*0390*/  ISETP.GE.U32.AND P1, PT, R20, 0x4, PT ;  /* 0x000000041400780c */ /* 0x000fe40003f26070 */
[----:B------:R-:W-:-:S04]  /*03a0*/  LOP3.LUT R3, R2, 0x3, RZ, 0xc0, !PT ;  /* 0x0000000302037812 */ /* 0x000fc800078ec0ff */
[----:B------:R-:W-:-:S07]  /*03b0*/  ISETP.NE.AND P0, PT, R3, RZ, PT ;  /* 0x000000ff0300720c */ /* 0x000fce0003f05270 */
[----:B------:R-:W-:Y:S06]  /*03c0*/  @!P1 BRA `(.L_x_2) ;  /* 0x0000000000549947 */ /* 0x000fec0003800000 */
[----:B-1----:R-:W0:Y:S01]  /*03d0*/  LDC.64 R18, c[0x0][0x388] ;  /* 0x0000e200ff127b82 */ /* 0x002e220000000a00 */
[----:B------:R-:W-:-:S04]  /*03e0*/  VIADD R5, R0, 0xffffffff ;  /* 0xffffffff00057836 */ /* 0x000fc80000000000 */
[----:B0-----:R-:W-:-:S05]  /*03f0*/  IMAD.WIDE R4, R5, 0x8, R18 ;  /* 0x0000000805047825 */ /* 0x001fca00078e0212 */
[----:B------:R-:W2:Y:S04]  /*0400*/  LDG.E.64 R6, desc[UR4][R4.64] ;  /* 0x0000000404067981 */ /* 0x000ea8000c1e1b00 */
[----:B------:R-:W2:Y:S02]  /*0410*/  LDG.E.64 R8, desc[UR4][R4.64+-0x8] ;  /* 0xfffff80404087981 */ /* 0x000ea4000c1e1b00 */
[----:B--2---:R-:W-:-:S04]  /*0420*/  IADD3 R10, P1, PT, R6, R8, RZ ;  /* 0x00000008060a7210 */ /* 0x004fc80007f3e0ff */
[----:B------:R-:W-:Y:S01]  /*0430*/  IADD3.X R11, PT, PT, R7, R9, RZ, P1, !PT ;  /* 0x00000009070b7210 */ /* 0x000fe20000ffe4ff */
[----:B------:R-:W-:Y:S01]  /*0440*/  VIADD R9, R0, 0x2 ;  /* 0x0000000200097836 */ /* 0x000fe20000000000 */
[----:B------:R-:W-:-:S03]  /*0450*/  IADD3 R12, P1, PT, R6, R10, RZ ;  /* 0x0000000a060c7210 */ /* 0x000fc60007f3e0ff */
[----:B------:R-:W-:-:S04]  /*0460*/  IMAD.WIDE.U32 R8, R9, 0x8, R18 ;  /* 0x0000000809087825 */ /* 0x000fc800078e0012 */
        /* <DEDUP_REMOVED lines=8> */
[----:B------:R0:W-:Y:S04]  /*04f0*/  STG.E.64 desc[UR4][R6.64+0x8], R12 ;  /* 0x0000080c06007986 */ /* 0x0001e8000c101b04 */
[----:B------:R0:W-:Y:S04]  /*0500*/  STG.E.64 desc[UR4][R8.64], R14 ;  /* 0x0000000e08007986 */ /* 0x0001e8000c101b04 */
[----:B------:R0:W-:Y:S02]  /*0510*/  STG.E.64 desc[UR4][R6.64+0x18], R16 ;  /* 0x0000181006007986 */ /* 0x0001e4000c101b04 */
.L_x_2:
[----:B------:R-:W-:Y:S05]  /*0520*/  @!P0 EXIT ;  /* 0x000000000000894d */ /* 0x000fea0003800000 */
[----:B------:R-:W-:Y:S02]  /*0530*/  ISETP.NE.AND P1, PT, R3, 0x1, PT ;  /* 0x000000010300780c */ /* 0x000fe40003f25270 */
[----:B------:R-:W-:-:S04]  /*0540*/  LOP3.LUT R2, R2, 0x1, RZ, 0xc0, !PT ;  /* 0x0000000102027812 */ /* 0x000fc800078ec0ff */
[----:B------:R-:W-:-:S07]  /*0550*/  ISETP.NE.U32.AND P0, PT, R2, 0x1, PT ;  /* 0x000000010200780c */ /* 0x000fce0003f05070 */
[----:B------:R-:W-:Y:S06]  /*0560*/  @!P1 BRA `(.L_x_3) ;  /* 0x0000000000349947 */ /* 0x000fec0003800000 */
[----:B01----:R-:W0:Y:S01]  /*0570*/  LDC.64 R6, c[0x0][0x388] ;  /* 0x0000e200ff067b82 */ /* 0x003e220000000a00 */
[----:B------:R-:W-:-:S04]  /*0580*/  VIADD R9, R0, 0xffffffff ;  /* 0xffffffff00097836 */ /* 0x000fc80000000000 */
[----:B0-----:R-:W-:-:S05]  /*0590*/  IMAD.WIDE R8, R9, 0x8, R6 ;  /* 0x0000000809087825 */ /* 0x001fca00078e0206 */
[----:B------:R-:W2:Y:S04]  /*05a0*/  LDG.E.64 R2, desc[UR4][R8.64] ;  /* 0x0000000408027981 */ /* 0x000ea8000c1e1b00 */
[----:B------:R-:W2:Y:S01]  /*05b0*/  LDG.E.64 R4, desc[UR4][R8.64+-0x8] ;  /* 0xfffff80408047981 */ /* 0x000ea2000c1e1b00 */
[----:B------:R-:W-:-:S04]  /*05c0*/  IMAD.WIDE.U32 R6, R0, 0x8, R6 ;  /* 0x0000000800067825 */ /* 0x000fc800078e0006 */
[----:B------:R-:W-:Y:S01]  /*05d0*/  VIADD R0, R0, 0x2 ;  /* 0x0000000200007836 */ /* 0x000fe20000000000 */
[----:B--2---:R-:W-:-:S05]  /*05e0*/  IADD3 R4, P1, PT, R2, R4, RZ ;  /* 0x0000000402047210 */ /* 0x004fca0007f3e0ff */
[----:B------:R-:W-:Y:S01]  /*05f0*/  IMAD.X R5, R3, 0x1, R5, P1 ;  /* 0x0000000103057824 */ /* 0x000fe200008e0605 */
[----:B------:R-:W-:-:S04]  /*0600*/  IADD3 R2, P1, PT, R2, R4, RZ ;  /* 0x0000000402027210 */ /* 0x000fc80007f3e0ff */
[----:B------:R-:W-:Y:S01]  /*0610*/  IADD3.X R3, PT, PT, R3, R5, RZ, P1, !PT ;  /* 0x0000000503037210 */ /* 0x000fe20000ffe4ff */
[----:B------:R2:W-:Y:S04]  /*0620*/  STG.E.64 desc[UR4][R6.64], R4 ;  /* 0x0000000406007986 */ /* 0x0005e8000c101b04 */
[----:B------:R2:W-:Y:S04]  /*0630*/  STG.E.64 desc[UR4][R6.64+0x8], R2 ;  /* 0x0000080206007986 */ /* 0x0005e8000c101b04 */
.L_x_3:
[----:B------:R-:W-:Y:S05]  /*0640*/  @P0 EXIT ;  /* 0x000000000000094d */ /* 0x000fea0003800000 */
[----:B01----:R-:W2:Y:S02]  /*0650*/  LDC.64 R8, c[0x0][0x388] ;  /* 0x0000e200ff087b82 */ /* 0x003ea40000000a00 */
[----:B--2---:R-:W-:-:S05]  /*0660*/  IMAD.WIDE R2, R0, 0x8, R8 ;  /* 0x0000000800027825 */ /* 0x004fca00078e0208 */
[----:B------:R-:W2:Y:S04]  /*0670*/  LDG.E.64 R4, desc[UR4][R2.64+-0x8] ;  /* 0xfffff80402047981 */ /* 0x000ea8000c1e1b00 */
[----:B------:R-:W2:Y:S02]  /*0680*/  LDG.E.64 R6, desc[UR4][R2.64+-0x10] ;  /* 0xfffff00402067981 */ /* 0x000ea4000c1e1b00 */
[----:B--2---:R-:W-:-:S05]  /*0690*/  IADD3 R6, P0, PT, R4, R6, RZ ;  /* 0x0000000604067210 */ /* 0x004fca0007f1e0ff */
[----:B------:R-:W-:Y:S02]  /*06a0*/  IMAD.X R7, R5, 0x1, R7, P0 ;  /* 0x0000000105077824 */ /* 0x000fe400000e0607 */
[----:B------:R-:W-:-:S05]  /*06b0*/  IMAD.WIDE.U32 R4, R0, 0x8, R8 ;  /* 0x0000000800047825 */ /* 0x000fca00078e0008 */
[----:B------:R-:W-:Y:S01]  /*06c0*/  STG.E.64 desc[UR4][R4.64], R6 ;  /* 0x0000000604007986 */ /* 0x000fe2000c101b04 */
[----:B------:R-:W-:Y:S05]  /*06d0*/  EXIT ;  /* 0x000000000000794d */ /* 0x000fea0003800000 */
.L_x_4:
[----:B------:R-:W-:-:S00]  /*06e0*/  BRA `(.L_x_4) ;  /* 0xfffffffc00fc7947 */ /* 0x000fc0000383ffff */
[----:B------:R-:W-:-:S00]  /*06f0*/  NOP ;  /* 0x0000000000007918 */ /* 0x000fc00000000000 */
        /* <DEDUP_REMOVED lines=8> */
.L_x_5:


//--------------------- .nv.shared.reserved.0     --------------------------
	.section	.nv.shared.reserved.0,"aw",@nobits
	.weak		__nv_reservedSMEM_offset_0_alias
	.size		__nv_reservedSMEM_offset_0_alias, 0, 64
	.other		__nv_reservedSMEM_offset_0_alias,@"STO_CUDA_RESERVED_SHARED STV_DEFAULT"
__nv_reservedSMEM_offset_0_alias:
	.zero		0
	.zero		64


//--------------------- .nv.constant0._Z12fibonacciGPUiPy --------------------------
	.section	.nv.constant0._Z12fibonacciGPUiPy,"a",@progbits
	.sectionflags	@""
	.align	4
.nv.constant0._Z12fibonacciGPUiPy:
	.zero		912


//--------------------- SYMBOLS --------------------------

	.type		.nv.reservedSmem.offset0,@object
	.size		.nv.reservedSmem.offset0,0x4
